//
// Generated by NVIDIA NVVM Compiler
//
// Compiler Build ID: CL-36424714
// Cuda compilation tools, release 13.0, V13.0.88
// Based on NVVM 20.0.0
//

.version 9.0
.target sm_100
.address_size 64

	// .globl	_Z10complementPiS_i

.visible .entry _Z10complementPiS_i(
	.param .u64 .ptr .align 1 _Z10complementPiS_i_param_0,
	.param .u64 .ptr .align 1 _Z10complementPiS_i_param_1,
	.param .u32 _Z10complementPiS_i_param_2
)
{
	.reg .pred 	%p<17>;
	.reg .b32 	%r<87>;
	.reg .b64 	%rd<52>;

	ld.param.u64 	%rd16, [_Z10complementPiS_i_param_0];
	ld.param.u64 	%rd17, [_Z10complementPiS_i_param_1];
	ld.param.u32 	%r32, [_Z10complementPiS_i_param_2];
	cvta.to.global.u64 	%rd1, %rd17;
	cvta.to.global.u64 	%rd2, %rd16;
	mov.u32 	%r33, %tid.x;
	mov.u32 	%r34, %ntid.x;
	setp.ne.s32 	%p1, %r33, 0;
	add.s32 	%r35, %r34, -1;
	setp.ne.s32 	%p2, %r33, %r35;
	and.pred  	%p3, %p1, %p2;
	@%p3 bra 	$L__BB0_14;
	setp.lt.s32 	%p4, %r32, 1;
	@%p4 bra 	$L__BB0_22;
	mul.lo.s32 	%r3, %r33, %r34;
	and.b32  	%r4, %r32, 15;
	setp.lt.u32 	%p5, %r32, 16;
	mov.b32 	%r83, 0;
	@%p5 bra 	$L__BB0_5;
	and.b32  	%r83, %r32, 2147483632;
	neg.s32 	%r82, %r83;
	mul.wide.u32 	%rd18, %r3, 4;
	add.s64 	%rd19, %rd18, 32;
	add.s64 	%rd49, %rd2, %rd19;
	add.s64 	%rd48, %rd1, %rd19;
$L__BB0_4:
	.pragma "nounroll";
	ld.global.u32 	%r37, [%rd49+-32];
	st.global.u32 	[%rd48+-32], %r37;
	ld.global.u32 	%r38, [%rd49+-28];
	st.global.u32 	[%rd48+-28], %r38;
	ld.global.u32 	%r39, [%rd49+-24];
	st.global.u32 	[%rd48+-24], %r39;
	ld.global.u32 	%r40, [%rd49+-20];
	st.global.u32 	[%rd48+-20], %r40;
	ld.global.u32 	%r41, [%rd49+-16];
	st.global.u32 	[%rd48+-16], %r41;
	ld.global.u32 	%r42, [%rd49+-12];
	st.global.u32 	[%rd48+-12], %r42;
	ld.global.u32 	%r43, [%rd49+-8];
	st.global.u32 	[%rd48+-8], %r43;
	ld.global.u32 	%r44, [%rd49+-4];
	st.global.u32 	[%rd48+-4], %r44;
	ld.global.u32 	%r45, [%rd49];
	st.global.u32 	[%rd48], %r45;
	ld.global.u32 	%r46, [%rd49+4];
	st.global.u32 	[%rd48+4], %r46;
	ld.global.u32 	%r47, [%rd49+8];
	st.global.u32 	[%rd48+8], %r47;
	ld.global.u32 	%r48, [%rd49+12];
	st.global.u32 	[%rd48+12], %r48;
	ld.global.u32 	%r49, [%rd49+16];
	st.global.u32 	[%rd48+16], %r49;
	ld.global.u32 	%r50, [%rd49+20];
	st.global.u32 	[%rd48+20], %r50;
	ld.global.u32 	%r51, [%rd49+24];
	st.global.u32 	[%rd48+24], %r51;
	ld.global.u32 	%r52, [%rd49+28];
	st.global.u32 	[%rd48+28], %r52;
	add.s32 	%r82, %r82, 16;
	add.s64 	%rd49, %rd49, 64;
	add.s64 	%rd48, %rd48, 64;
	setp.ne.s32 	%p6, %r82, 0;
	@%p6 bra 	$L__BB0_4;
$L__BB0_5:
	setp.eq.s32 	%p7, %r4, 0;
	@%p7 bra 	$L__BB0_22;
	and.b32  	%r23, %r32, 7;
	setp.lt.u32 	%p8, %r4, 8;
	@%p8 bra 	$L__BB0_8;
	add.s32 	%r53, %r83, %r3;
	mul.wide.u32 	%rd20, %r53, 4;
	add.s64 	%rd21, %rd2, %rd20;
	ld.global.u32 	%r54, [%rd21];
	add.s64 	%rd22, %rd1, %rd20;
	st.global.u32 	[%rd22], %r54;
	cvt.u64.u32 	%rd23, %r3;
	cvt.u64.u32 	%rd24, %r83;
	add.s64 	%rd25, %rd24, %rd23;
	shl.b64 	%rd26, %rd25, 2;
	add.s64 	%rd27, %rd2, %rd26;
	ld.global.u32 	%r55, [%rd27+4];
	add.s64 	%rd28, %rd1, %rd26;
	st.global.u32 	[%rd28+4], %r55;
	ld.global.u32 	%r56, [%rd27+8];
	st.global.u32 	[%rd28+8], %r56;
	ld.global.u32 	%r57, [%rd27+12];
	st.global.u32 	[%rd28+12], %r57;
	ld.global.u32 	%r58, [%rd27+16];
	st.global.u32 	[%rd28+16], %r58;
	ld.global.u32 	%r59, [%rd27+20];
	st.global.u32 	[%rd28+20], %r59;
	ld.global.u32 	%r60, [%rd27+24];
	st.global.u32 	[%rd28+24], %r60;
	ld.global.u32 	%r61, [%rd27+28];
	st.global.u32 	[%rd28+28], %r61;
	add.s32 	%r83, %r83, 8;
$L__BB0_8:
	setp.eq.s32 	%p9, %r23, 0;
	@%p9 bra 	$L__BB0_22;
	and.b32  	%r26, %r32, 3;
	setp.lt.u32 	%p10, %r23, 4;
	@%p10 bra 	$L__BB0_11;
	add.s32 	%r62, %r83, %r3;
	mul.wide.u32 	%rd29, %r62, 4;
	add.s64 	%rd30, %rd2, %rd29;
	ld.global.u32 	%r63, [%rd30];
	add.s64 	%rd31, %rd1, %rd29;
	st.global.u32 	[%rd31], %r63;
	cvt.u64.u32 	%rd32, %r3;
	cvt.u64.u32 	%rd33, %r83;
	add.s64 	%rd34, %rd33, %rd32;
	shl.b64 	%rd35, %rd34, 2;
	add.s64 	%rd36, %rd2, %rd35;
	ld.global.u32 	%r64, [%rd36+4];
	add.s64 	%rd37, %rd1, %rd35;
	st.global.u32 	[%rd37+4], %r64;
	ld.global.u32 	%r65, [%rd36+8];
	st.global.u32 	[%rd37+8], %r65;
	ld.global.u32 	%r66, [%rd36+12];
	st.global.u32 	[%rd37+12], %r66;
	add.s32 	%r83, %r83, 4;
$L__BB0_11:
	setp.eq.s32 	%p11, %r26, 0;
	@%p11 bra 	$L__BB0_22;
	add.s32 	%r67, %r83, %r3;
	mul.wide.u32 	%rd38, %r67, 4;
	add.s64 	%rd51, %rd1, %rd38;
	add.s64 	%rd50, %rd2, %rd38;
	neg.s32 	%r86, %r26;
$L__BB0_13:
	.pragma "nounroll";
	ld.global.u32 	%r68, [%rd50];
	st.global.u32 	[%rd51], %r68;
	add.s64 	%rd51, %rd51, 4;
	add.s64 	%rd50, %rd50, 4;
	add.s32 	%r86, %r86, 1;
	setp.ne.s32 	%p12, %r86, 0;
	@%p12 bra 	$L__BB0_13;
	bra.uni 	$L__BB0_22;
$L__BB0_14:
	setp.lt.s32 	%p13, %r32, 3;
	@%p13 bra 	$L__BB0_21;
	mul.lo.s32 	%r7, %r33, %r34;
	add.s32 	%r8, %r32, -2;
	mov.b32 	%r78, 1;
$L__BB0_16:
	add.s32 	%r10, %r78, %r7;
	mul.wide.u32 	%rd39, %r10, 4;
	add.s64 	%rd40, %rd2, %rd39;
	ld.global.u32 	%r80, [%rd40];
	setp.lt.s32 	%p14, %r80, 1;
	@%p14 bra 	$L__BB0_20;
	add.s64 	%rd5, %rd1, %rd39;
	ld.global.u32 	%r79, [%rd5];
	mov.b32 	%r81, 1;
$L__BB0_18:
	not.b32 	%r71, %r80;
	and.b32  	%r72, %r71, 1;
	mad.lo.s32 	%r79, %r72, %r81, %r79;
	shr.u32 	%r17, %r80, 1;
	mul.lo.s32 	%r81, %r81, 10;
	setp.gt.u32 	%p15, %r80, 1;
	mov.u32 	%r80, %r17;
	@%p15 bra 	$L__BB0_18;
	st.global.u32 	[%rd5], %r79;
$L__BB0_20:
	add.s32 	%r19, %r78, 1;
	setp.ne.s32 	%p16, %r78, %r8;
	mov.u32 	%r78, %r19;
	@%p16 bra 	$L__BB0_16;
$L__BB0_21:
	mul.lo.s32 	%r73, %r33, %r34;
	mul.wide.u32 	%rd42, %r73, 4;
	add.s64 	%rd43, %rd2, %rd42;
	ld.global.u32 	%r74, [%rd43];
	add.s64 	%rd44, %rd1, %rd42;
	st.global.u32 	[%rd44], %r74;
	add.s32 	%r75, %r73, %r32;
	add.s32 	%r76, %r75, -1;
	mul.wide.s32 	%rd45, %r76, 4;
	add.s64 	%rd46, %rd2, %rd45;
	ld.global.u32 	%r77, [%rd46];
	add.s64 	%rd47, %rd1, %rd45;
	st.global.u32 	[%rd47], %r77;
$L__BB0_22:
	ret;

}


// ===== COMPILED SASS (sm_100) =====

	.target	sm_100

	.elftype	@"ET_EXEC"


//--------------------- .note.nv.tkinfo           --------------------------
	.section	.note.nv.tkinfo,"",@"SHT_NOTE"
	.sectionflags	@"SHF_NOTE_NV_TKINFO"
	.tkinfo
        /*0018*/ 	.word	0x00000002
        /*0030*/ 	.string	""
        /*0030*/ 	.string	"ptxas"
        /*0030*/ 	.string	"Cuda compilation tools, release 13.0, V13.0.88"
        /*0030*/ 	.string	"Build cuda_13.0.r13.0/compiler.36424714_0"
        /*0030*/ 	.string	"-arch sm_100 -m 64 "



//--------------------- .note.nv.cuinfo           --------------------------
	.section	.note.nv.cuinfo,"",@"SHT_NOTE"
	.sectionflags	@"SHF_NOTE_NV_CUINFO"
        /*0018*/ 	.short	0x0002
        /*001a*/ 	.short	0x0064
        /*001c*/ 	.short	0x0082
	.zero		2


//--------------------- .nv.info                  --------------------------
	.section	.nv.info,"",@"SHT_CUDA_INFO"
	.align	4


	//----- nvinfo : EIATTR_REGCOUNT
	.align		4
        /*0000*/ 	.byte	0x04, 0x2f
        /*0002*/ 	.short	(.L_1 - .L_0)
	.align		4
.L_0:
        /*0004*/ 	.word	index@(_Z10complementPiS_i)
        /*0008*/ 	.word	0x00000016


	//----- nvinfo : EIATTR_FRAME_SIZE
	.align		4
.L_1:
        /*000c*/ 	.byte	0x04, 0x11
        /*000e*/ 	.short	(.L_3 - .L_2)
	.align		4
.L_2:
        /*0010*/ 	.word	index@(_Z10complementPiS_i)
        /*0014*/ 	.word	0x00000000


	//----- nvinfo : EIATTR_MIN_STACK_SIZE
	.align		4
.L_3:
        /*0018*/ 	.byte	0x04, 0x12
        /*001a*/ 	.short	(.L_5 - .L_4)
	.align		4
.L_4:
        /*001c*/ 	.word	index@(_Z10complementPiS_i)
        /*0020*/ 	.word	0x00000000
.L_5:


//--------------------- .nv.compat                --------------------------
	.section	.nv.compat,"",@"SHT_CUDA_COMPAT_INFO"
	.align	4
        /*0000*/ 	.byte	0x02, 0x09, 0x00, 0x00, 0x02, 0x02, 0x01, 0x00, 0x02, 0x05, 0x05, 0x00, 0x03, 0x07, 0x01, 0x01
        /*0010*/ 	.byte	0x02, 0x03, 0x00, 0x00, 0x02, 0x06, 0x01, 0x00, 0x04, 0x0b, 0x08, 0x00, 0x09, 0x00, 0x00, 0x00
        /*0020*/ 	.byte	0x00, 0x00, 0x00, 0x00


//--------------------- .nv.info._Z10complementPiS_i --------------------------
	.section	.nv.info._Z10complementPiS_i,"",@"SHT_CUDA_INFO"
	.sectionflags	@""
	.align	4


	//----- nvinfo : EIATTR_CUDA_API_VERSION
	.align		4
        /*0000*/ 	.byte	0x04, 0x37
        /*0002*/ 	.short	(.L_7 - .L_6)
.L_6:
        /*0004*/ 	.word	0x00000082


	//----- nvinfo : EIATTR_KPARAM_INFO
	.align		4
.L_7:
        /*0008*/ 	.byte	0x04, 0x17
        /*000a*/ 	.short	(.L_9 - .L_8)
.L_8:
        /*000c*/ 	.word	0x00000000
        /*0010*/ 	.short	0x0002
        /*0012*/ 	.short	0x0010
        /*0014*/ 	.byte	0x00, 0xf0, 0x11, 0x00


	//----- nvinfo : EIATTR_KPARAM_INFO
	.align		4
.L_9:
        /*0018*/ 	.byte	0x04, 0x17
        /*001a*/ 	.short	(.L_11 - .L_10)
.L_10:
        /*001c*/ 	.word	0x00000000
        /*0020*/ 	.short	0x0001
        /*0022*/ 	.short	0x0008
        /*0024*/ 	.byte	0x00, 0xf5, 0x21, 0x00


	//----- nvinfo : EIATTR_KPARAM_INFO
	.align		4
.L_11:
        /*0028*/ 	.byte	0x04, 0x17
        /*002a*/ 	.short	(.L_13 - .L_12)
.L_12:
        /*002c*/ 	.word	0x00000000
        /*0030*/ 	.short	0x0000
        /*0032*/ 	.short	0x0000
        /*0034*/ 	.byte	0x00, 0xf5, 0x21, 0x00


	//----- nvinfo : EIATTR_SPARSE_MMA_MASK
	.align		4
.L_13:
        /*0038*/ 	.byte	0x03, 0x50
        /*003a*/ 	.short	0x0000


	//----- nvinfo : EIATTR_MAXREG_COUNT
	.align		4
        /*003c*/ 	.byte	0x03, 0x1b
        /*003e*/ 	.short	0x00ff


	//----- nvinfo : EIATTR_MERCURY_ISA_VERSION
	.align		4
        /*0040*/ 	.byte	0x03, 0x5f
        /*0042*/ 	.short	0x0101


	//----- nvinfo : EIATTR_VRC_CTA_INIT_COUNT
	.align		4
        /*0044*/ 	.byte	0x02, 0x4a
	.zero		1
	.zero		1


	//----- nvinfo : EIATTR_EXIT_INSTR_OFFSETS
	.align		4
        /*0048*/ 	.byte	0x04, 0x1c
        /*004a*/ 	.short	(.L_15 - .L_14)


	//   ....[0]....
.L_14:
        /*004c*/ 	.word	0x000000a0


	//   ....[1]....
        /*0050*/ 	.word	0x00000460


	//   ....[2]....
        /*0054*/ 	.word	0x000006a0


	//   ....[3]....
        /*0058*/ 	.word	0x00000860


	//   ....[4]....
        /*005c*/ 	.word	0x000009b0


	//   ....[5]....
        /*0060*/ 	.word	0x00000c70


	//----- nvinfo : EIATTR_CRS_STACK_SIZE
	.align		4
.L_15:
        /*0064*/ 	.byte	0x04, 0x1e
        /*0066*/ 	.short	(.L_17 - .L_16)
.L_16:
        /*0068*/ 	.word	0x00000000


	//----- nvinfo : EIATTR_CBANK_PARAM_SIZE
	.align		4
.L_17:
        /*006c*/ 	.byte	0x03, 0x19
        /*006e*/ 	.short	0x0014


	//----- nvinfo : EIATTR_PARAM_CBANK
	.align		4
        /*0070*/ 	.byte	0x04, 0x0a
        /*0072*/ 	.short	(.L_19 - .L_18)
	.align		4
.L_18:
        /*0074*/ 	.word	index@(.nv.constant0._Z10complementPiS_i)
        /*0078*/ 	.short	0x0380
        /*007a*/ 	.short	0x0014


	//----- nvinfo : EIATTR_SW_WAR
	.align		4
.L_19:
        /*007c*/ 	.byte	0x04, 0x36
        /*007e*/ 	.short	(.L_21 - .L_20)
.L_20:
        /*0080*/ 	.word	0x00000008
.L_21:


//--------------------- .nv.callgraph             --------------------------
	.section	.nv.callgraph,"",@"SHT_CUDA_CALLGRAPH"
	.align	4
	.sectionentsize	8
	.align		4
        /*0000*/ 	.word	0x00000000
	.align		4
        /*0004*/ 	.word	0xffffffff
	.align		4
        /*0008*/ 	.word	0x00000000
	.align		4
        /*000c*/ 	.word	0xfffffffe
	.align		4
        /*0010*/ 	.word	0x00000000
	.align		4
        /*0014*/ 	.word	0xfffffffd
	.align		4
        /*0018*/ 	.word	0x00000000
	.align		4
        /*001c*/ 	.word	0xfffffffc


//--------------------- .text._Z10complementPiS_i --------------------------
	.section	.text._Z10complementPiS_i,"ax",@progbits
	.align	128
        .global         _Z10complementPiS_i
        .type           _Z10complementPiS_i,@function
        .size           _Z10complementPiS_i,(.L_x_13 - _Z10complementPiS_i)
        .other          _Z10complementPiS_i,@"STO_CUDA_ENTRY STV_DEFAULT"
_Z10complementPiS_i:
.text._Z10complementPiS_i:
[----:B------:R-:W-:Y:S01]  /*0000*/  LDC R1, c[0x0][0x37c] ;  /* 0x0000df00ff017b82 */ /* 0x000fe20000000800 */
[----:B------:R-:W0:Y:S01]  /*0010*/  S2R R9, SR_TID.X ;  /* 0x0000000000097919 */ /* 0x000e220000002100 */
[----:B------:R-:W1:Y:S01]  /*0020*/  LDCU UR5, c[0x0][0x360] ;  /* 0x00006c00ff0577ac */ /* 0x000e620008000800 */
[----:B------:R-:W2:Y:S01]  /*0030*/  LDCU.64 UR6, c[0x0][0x358] ;  /* 0x00006b00ff0677ac */ /* 0x000ea20008000a00 */
[----:B-1----:R-:W-:Y:S01]  /*0040*/  UIADD3 UR4, UPT, UPT, UR5, -0x1, URZ ;  /* 0xffffffff05047890 */ /* 0x002fe2000fffe0ff */
[----:B0-----:R-:W-:-:S05]  /*0050*/  ISETP.NE.AND P1, PT, R9, RZ, PT ;  /* 0x000000ff0900720c */ /* 0x001fca0003f25270 */
[----:B------:R-:W-:-:S13]  /*0060*/  ISETP.NE.AND P0, PT, R9, UR4, PT ;  /* 0x0000000409007c0c */ /* 0x000fda000bf05270 */
[----:B--2---:R-:W-:Y:S05]  /*0070*/  @P0 BRA P1, `(.L_x_0) ;  /* 0x0000000800500947 */ /* 0x004fea0000800000 */
[----:B------:R-:W0:Y:S02]  /*0080*/  LDC R2, c[0x0][0x390] ;  /* 0x0000e400ff027b82 */ /* 0x000e240000000800 */
[----:B0-----:R-:W-:-:S13]  /*0090*/  ISETP.GE.AND P0, PT, R2, 0x1, PT ;  /* 0x000000010200780c */ /* 0x001fda0003f06270 */
[----:B------:R-:W-:Y:S05]  /*00a0*/  @!P0 EXIT ;  /* 0x000000000000894d */ /* 0x000fea0003800000 */
[C---:B------:R-:W-:Y:S01]  /*00b0*/  ISETP.GE.U32.AND P1, PT, R2.reuse, 0x10, PT ;  /* 0x000000100200780c */ /* 0x040fe20003f26070 */
[----:B------:R-:W-:Y:S01]  /*00c0*/  IMAD R0, R9, UR5, RZ ;  /* 0x0000000509007c24 */ /* 0x000fe2000f8e02ff */
[----:B------:R-:W-:Y:S01]  /*00d0*/  LOP3.LUT R10, R2, 0xf, RZ, 0xc0, !PT ;  /* 0x0000000f020a7812 */ /* 0x000fe200078ec0ff */
[----:B------:R-:W-:-:S03]  /*00e0*/  IMAD.MOV.U32 R3, RZ, RZ, RZ ;  /* 0x000000ffff037224 */ /* 0x000fc600078e00ff */
[----:B------:R-:W-:-:S07]  /*00f0*/  ISETP.NE.AND P0, PT, R10, RZ, PT ;  /* 0x000000ff0a00720c */ /* 0x000fce0003f05270 */
[----:B------:R-:W-:Y:S06]  /*0100*/  @!P1 BRA `(.L_x_1) ;  /* 0x0000000000d49947 */ /* 0x000fec0003800000 */
[----:B------:R-:W0:Y:S01]  /*0110*/  LDCU.128 UR8, c[0x0][0x380] ;  /* 0x00007000ff0877ac */ /* 0x000e220008000c00 */
[----:B------:R-:W-:Y:S01]  /*0120*/  IMAD.MOV.U32 R4, RZ, RZ, 0x20 ;  /* 0x00000020ff047424 */ /* 0x000fe200078e00ff */
[----:B------:R-:W-:Y:S01]  /*0130*/  LOP3.LUT R3, R2, 0x7ffffff0, RZ, 0xc0, !PT ;  /* 0x7ffffff002037812 */ /* 0x000fe200078ec0ff */
[----:B------:R-:W-:Y:S02]  /*0140*/  IMAD.MOV.U32 R5, RZ, RZ, 0x0 ;  /* 0x00000000ff057424 */ /* 0x000fe400078e00ff */
[----:B------:R-:W-:-:S04]  /*0150*/  IMAD.WIDE.U32 R4, R0, 0x4, R4 ;  /* 0x0000000400047825 */ /* 0x000fc800078e0004 */
[----:B------:R-:W-:Y:S01]  /*0160*/  IMAD.MOV R8, RZ, RZ, -R3 ;  /* 0x000000ffff087224 */ /* 0x000fe200078e0a03 */
[C---:B0-----:R-:W-:Y:S02]  /*0170*/  IADD3 R14, P1, PT, R4.reuse, UR8, RZ ;  /* 0x00000008040e7c10 */ /* 0x041fe4000ff3e0ff */
[----:B------:R-:W-:Y:S02]  /*0180*/  IADD3 R12, P2, PT, R4, UR10, RZ ;  /* 0x0000000a040c7c10 */ /* 0x000fe4000ff5e0ff */
[C---:B------:R-:W-:Y:S02]  /*0190*/  IADD3.X R9, PT, PT, R5.reuse, UR9, RZ, P1, !PT ;  /* 0x0000000905097c10 */ /* 0x040fe40008ffe4ff */
[----:B------:R-:W-:-:S09]  /*01a0*/  IADD3.X R17, PT, PT, R5, UR11, RZ, P2, !PT ;  /* 0x0000000b05117c10 */ /* 0x000fd200097fe4ff */
.L_x_2:
[----:B------:R-:W-:Y:S01]  /*01b0*/  IMAD.MOV.U32 R6, RZ, RZ, R14 ;  /* 0x000000ffff067224 */ /* 0x000fe200078e000e */
[----:B------:R-:W-:-:S05]  /*01c0*/  MOV R7, R9 ;  /* 0x0000000900077202 */ /* 0x000fca0000000f00 */
[----:B------:R-:W2:Y:S01]  /*01d0*/  LDG.E R9, desc[UR6][R6.64+-0x20] ;  /* 0xffffe00606097981 */ /* 0x000ea2000c1e1900 */
[----:B-1----:R-:W-:Y:S02]  /*01e0*/  IMAD.MOV.U32 R4, RZ, RZ, R12 ;  /* 0x000000ffff047224 */ /* 0x002fe400078e000c */
[----:B------:R-:W-:-:S05]  /*01f0*/  IMAD.MOV.U32 R5, RZ, RZ, R17 ;  /* 0x000000ffff057224 */ /* 0x000fca00078e0011 */
[----:B--2---:R0:W-:Y:S04]  /*0200*/  STG.E desc[UR6][R4.64+-0x20], R9 ;  /* 0xffffe00904007986 */ /* 0x0041e8000c101906 */
[----:B------:R-:W2:Y:S04]  /*0210*/  LDG.E R11, desc[UR6][R6.64+-0x1c] ;  /* 0xffffe406060b7981 */ /* 0x000ea8000c1e1900 */
[----:B--2---:R1:W-:Y:S04]  /*0220*/  STG.E desc[UR6][R4.64+-0x1c], R11 ;  /* 0xffffe40b04007986 */ /* 0x0043e8000c101906 */
[----:B------:R-:W2:Y:S04]  /*0230*/  LDG.E R13, desc[UR6][R6.64+-0x18] ;  /* 0xffffe806060d7981 */ /* 0x000ea8000c1e1900 */
[----:B--2---:R2:W-:Y:S04]  /*0240*/  STG.E desc[UR6][R4.64+-0x18], R13 ;  /* 0xffffe80d04007986 */ /* 0x0045e8000c101906 */
[----:B------:R-:W3:Y:S04]  /*0250*/  LDG.E R15, desc[UR6][R6.64+-0x14] ;  /* 0xffffec06060f7981 */ /* 0x000ee8000c1e1900 */
[----:B---3--:R3:W-:Y:S04]  /*0260*/  STG.E desc[UR6][R4.64+-0x14], R15 ;  /* 0xffffec0f04007986 */ /* 0x0087e8000c101906 */
[----:B------:R-:W4:Y:S04]  /*0270*/  LDG.E R17, desc[UR6][R6.64+-0x10] ;  /* 0xfffff00606117981 */ /* 0x000f28000c1e1900 */
[----:B----4-:R4:W-:Y:S04]  /*0280*/  STG.E desc[UR6][R4.64+-0x10], R17 ;  /* 0xfffff01104007986 */ /* 0x0109e8000c101906 */
[----:B------:R-:W5:Y:S04]  /*0290*/  LDG.E R19, desc[UR6][R6.64+-0xc] ;  /* 0xfffff40606137981 */ /* 0x000f68000c1e1900 */
[----:B-----5:R5:W-:Y:S04]  /*02a0*/  STG.E desc[UR6][R4.64+-0xc], R19 ;  /* 0xfffff41304007986 */ /* 0x020be8000c101906 */
[----:B0-----:R-:W2:Y:S04]  /*02b0*/  LDG.E R9, desc[UR6][R6.64+-0x8] ;  /* 0xfffff80606097981 */ /* 0x001ea8000c1e1900 */
[----:B--2---:R0:W-:Y:S04]  /*02c0*/  STG.E desc[UR6][R4.64+-0x8], R9 ;  /* 0xfffff80904007986 */ /* 0x0041e8000c101906 */
[----:B-1----:R-:W2:Y:S04]  /*02d0*/  LDG.E R11, desc[UR6][R6.64+-0x4] ;  /* 0xfffffc06060b7981 */ /* 0x002ea8000c1e1900 */
[----:B--2---:R1:W-:Y:S04]  /*02e0*/  STG.E desc[UR6][R4.64+-0x4], R11 ;  /* 0xfffffc0b04007986 */ /* 0x0043e8000c101906 */
[----:B------:R-:W2:Y:S04]  /*02f0*/  LDG.E R13, desc[UR6][R6.64] ;  /* 0x00000006060d7981 */ /* 0x000ea8000c1e1900 */
[----:B--2---:R2:W-:Y:S04]  /*0300*/  STG.E desc[UR6][R4.64], R13 ;  /* 0x0000000d04007986 */ /* 0x0045e8000c101906 */
[----:B---3--:R-:W3:Y:S04]  /*0310*/  LDG.E R15, desc[UR6][R6.64+0x4] ;  /* 0x00000406060f7981 */ /* 0x008ee8000c1e1900 */
[----:B---3--:R3:W-:Y:S04]  /*0320*/  STG.E desc[UR6][R4.64+0x4], R15 ;  /* 0x0000040f04007986 */ /* 0x0087e8000c101906 */
[----:B----4-:R-:W4:Y:S04]  /*0330*/  LDG.E R17, desc[UR6][R6.64+0x8] ;  /* 0x0000080606117981 */ /* 0x010f28000c1e1900 */
[----:B----4-:R-:W-:Y:S04]  /*0340*/  STG.E desc[UR6][R4.64+0x8], R17 ;  /* 0x0000081104007986 */ /* 0x010fe8000c101906 */
[----:B-----5:R-:W4:Y:S04]  /*0350*/  LDG.E R19, desc[UR6][R6.64+0xc] ;  /* 0x00000c0606137981 */ /* 0x020f28000c1e1900 */
[----:B----4-:R-:W-:Y:S04]  /*0360*/  STG.E desc[UR6][R4.64+0xc], R19 ;  /* 0x00000c1304007986 */ /* 0x010fe8000c101906 */
[----:B0-----:R-:W4:Y:S04]  /*0370*/  LDG.E R9, desc[UR6][R6.64+0x10] ;  /* 0x0000100606097981 */ /* 0x001f28000c1e1900 */
[----:B----4-:R0:W-:Y:S04]  /*0380*/  STG.E desc[UR6][R4.64+0x10], R9 ;  /* 0x0000100904007986 */ /* 0x0101e8000c101906 */
[----:B-1----:R-:W4:Y:S04]  /*0390*/  LDG.E R11, desc[UR6][R6.64+0x14] ;  /* 0x00001406060b7981 */ /* 0x002f28000c1e1900 */
[----:B----4-:R1:W-:Y:S04]  /*03a0*/  STG.E desc[UR6][R4.64+0x14], R11 ;  /* 0x0000140b04007986 */ /* 0x0103e8000c101906 */
[----:B--2---:R-:W2:Y:S04]  /*03b0*/  LDG.E R13, desc[UR6][R6.64+0x18] ;  /* 0x00001806060d7981 */ /* 0x004ea8000c1e1900 */
[----:B--2---:R1:W-:Y:S04]  /*03c0*/  STG.E desc[UR6][R4.64+0x18], R13 ;  /* 0x0000180d04007986 */ /* 0x0043e8000c101906 */
[----:B---3--:R-:W2:Y:S01]  /*03d0*/  LDG.E R15, desc[UR6][R6.64+0x1c] ;  /* 0x00001c06060f7981 */ /* 0x008ea2000c1e1900 */
[----:B------:R-:W-:Y:S01]  /*03e0*/  VIADD R8, R8, 0x10 ;  /* 0x0000001008087836 */ /* 0x000fe20000000000 */
[----:B------:R-:W-:-:S02]  /*03f0*/  IADD3 R14, P2, PT, R6, 0x40, RZ ;  /* 0x00000040060e7810 */ /* 0x000fc40007f5e0ff */
[----:B------:R-:W-:Y:S02]  /*0400*/  IADD3 R12, P3, PT, R4, 0x40, RZ ;  /* 0x00000040040c7810 */ /* 0x000fe40007f7e0ff */
[----:B------:R-:W-:Y:S01]  /*0410*/  ISETP.NE.AND P1, PT, R8, RZ, PT ;  /* 0x000000ff0800720c */ /* 0x000fe20003f25270 */
[----:B0-----:R-:W-:Y:S01]  /*0420*/  IMAD.X R9, RZ, RZ, R7, P2 ;  /* 0x000000ffff097224 */ /* 0x001fe200010e0607 */
[----:B------:R-:W-:Y:S01]  /*0430*/  IADD3.X R17, PT, PT, RZ, R5, RZ, P3, !PT ;  /* 0x00000005ff117210 */ /* 0x000fe20001ffe4ff */
[----:B--2---:R1:W-:Y:S10]  /*0440*/  STG.E desc[UR6][R4.64+0x1c], R15 ;  /* 0x00001c0f04007986 */ /* 0x0043f4000c101906 */
[----:B------:R-:W-:Y:S05]  /*0450*/  @P1 BRA `(.L_x_2) ;  /* 0xfffffffc00541947 */ /* 0x000fea000383ffff */
.L_x_1:
[----:B------:R-:W-:Y:S05]  /*0460*/  @!P0 EXIT ;  /* 0x000000000000894d */ /* 0x000fea0003800000 */
[----:B------:R-:W-:Y:S02]  /*0470*/  ISETP.GE.U32.AND P1, PT, R10, 0x8, PT ;  /* 0x000000080a00780c */ /* 0x000fe40003f26070 */
[----:B------:R-:W-:-:S04]  /*0480*/  LOP3.LUT R14, R2, 0x7, RZ, 0xc0, !PT ;  /* 0x00000007020e7812 */ /* 0x000fc800078ec0ff */
[----:B------:R-:W-:-:S07]  /*0490*/  ISETP.NE.AND P0, PT, R14, RZ, PT ;  /* 0x000000ff0e00720c */ /* 0x000fce0003f05270 */
[----:B------:R-:W-:Y:S06]  /*04a0*/  @!P1 BRA `(.L_x_3) ;  /* 0x00000000007c9947 */ /* 0x000fec0003800000 */
[----:B------:R-:W0:Y:S01]  /*04b0*/  LDC.64 R6, c[0x0][0x380] ;  /* 0x0000e000ff067b82 */ /* 0x000e220000000a00 */
[----:B-1----:R-:W-:Y:S01]  /*04c0*/  IMAD.IADD R5, R0, 0x1, R3 ;  /* 0x0000000100057824 */ /* 0x002fe200078e0203 */
[----:B------:R-:W1:Y:S06]  /*04d0*/  LDCU.128 UR8, c[0x0][0x380] ;  /* 0x00007000ff0877ac */ /* 0x000e6c0008000c00 */
[----:B------:R-:W2:Y:S01]  /*04e0*/  LDC.64 R8, c[0x0][0x388] ;  /* 0x0000e200ff087b82 */ /* 0x000ea20000000a00 */
[----:B0-----:R-:W-:-:S05]  /*04f0*/  IMAD.WIDE.U32 R6, R5, 0x4, R6 ;  /* 0x0000000405067825 */ /* 0x001fca00078e0006 */
[----:B------:R-:W3:Y:S01]  /*0500*/  LDG.E R11, desc[UR6][R6.64] ;  /* 0x00000006060b7981 */ /* 0x000ee2000c1e1900 */
[----:B------:R-:W-:Y:S01]  /*0510*/  IADD3 R12, P1, PT, R0, R3, RZ ;  /* 0x00000003000c7210 */ /* 0x000fe20007f3e0ff */
[----:B--2---:R-:W-:-:S04]  /*0520*/  IMAD.WIDE.U32 R8, R5, 0x4, R8 ;  /* 0x0000000405087825 */ /* 0x004fc800078e0008 */
[----:B------:R-:W-:Y:S02]  /*0530*/  IMAD.X R13, RZ, RZ, RZ, P1 ;  /* 0x000000ffff0d7224 */ /* 0x000fe400008e06ff */
[----:B------:R-:W-:-:S03]  /*0540*/  IMAD.SHL.U32 R10, R12, 0x4, RZ ;  /* 0x000000040c0a7824 */ /* 0x000fc600078e00ff */
[----:B------:R-:W-:Y:S02]  /*0550*/  SHF.L.U64.HI R12, R12, 0x2, R13 ;  /* 0x000000020c0c7819 */ /* 0x000fe4000001020d */
[----:B-1----:R-:W-:-:S04]  /*0560*/  IADD3 R4, P1, PT, R10, UR8, RZ ;  /* 0x000000080a047c10 */ /* 0x002fc8000ff3e0ff */
[----:B------:R-:W-:Y:S01]  /*0570*/  IADD3.X R5, PT, PT, R12, UR9, RZ, P1, !PT ;  /* 0x000000090c057c10 */ /* 0x000fe20008ffe4ff */
[----:B---3--:R0:W-:Y:S04]  /*0580*/  STG.E desc[UR6][R8.64], R11 ;  /* 0x0000000b08007986 */ /* 0x0081e8000c101906 */
[----:B------:R-:W2:Y:S01]  /*0590*/  LDG.E R13, desc[UR6][R4.64+0x4] ;  /* 0x00000406040d7981 */ /* 0x000ea2000c1e1900 */
[----:B------:R-:W-:-:S04]  /*05a0*/  IADD3 R6, P1, PT, R10, UR10, RZ ;  /* 0x0000000a0a067c10 */ /* 0x000fc8000ff3e0ff */
[----:B------:R-:W-:-:S05]  /*05b0*/  IADD3.X R7, PT, PT, R12, UR11, RZ, P1, !PT ;  /* 0x0000000b0c077c10 */ /* 0x000fca0008ffe4ff */
[----:B--2---:R1:W-:Y:S04]  /*05c0*/  STG.E desc[UR6][R6.64+0x4], R13 ;  /* 0x0000040d06007986 */ /* 0x0043e8000c101906 */
[----:B------:R-:W2:Y:S04]  /*05d0*/  LDG.E R15, desc[UR6][R4.64+0x8] ;  /* 0x00000806040f7981 */ /* 0x000ea8000c1e1900 */
[----:B--2---:R2:W-:Y:S04]  /*05e0*/  STG.E desc[UR6][R6.64+0x8], R15 ;  /* 0x0000080f06007986 */ /* 0x0045e8000c101906 */
[----:B------:R-:W3:Y:S04]  /*05f0*/  LDG.E R17, desc[UR6][R4.64+0xc] ;  /* 0x00000c0604117981 */ /* 0x000ee8000c1e1900 */
[----:B---3--:R2:W-:Y:S04]  /*0600*/  STG.E desc[UR6][R6.64+0xc], R17 ;  /* 0x00000c1106007986 */ /* 0x0085e8000c101906 */
[----:B------:R-:W3:Y:S04]  /*0610*/  LDG.E R19, desc[UR6][R4.64+0x10] ;  /* 0x0000100604137981 */ /* 0x000ee8000c1e1900 */
[----:B---3--:R2:W-:Y:S04]  /*0620*/  STG.E desc[UR6][R6.64+0x10], R19 ;  /* 0x0000101306007986 */ /* 0x0085e8000c101906 */
[----:B0-----:R-:W3:Y:S04]  /*0630*/  LDG.E R9, desc[UR6][R4.64+0x14] ;  /* 0x0000140604097981 */ /* 0x001ee8000c1e1900 */
[----:B---3--:R2:W-:Y:S04]  /*0640*/  STG.E desc[UR6][R6.64+0x14], R9 ;  /* 0x0000140906007986 */ /* 0x0085e8000c101906 */
[----:B------:R-:W3:Y:S04]  /*0650*/  LDG.E R11, desc[UR6][R4.64+0x18] ;  /* 0x00001806040b7981 */ /* 0x000ee8000c1e1900 */
[----:B---3--:R2:W-:Y:S04]  /*0660*/  STG.E desc[UR6][R6.64+0x18], R11 ;  /* 0x0000180b06007986 */ /* 0x0085e8000c101906 */
[----:B-1----:R-:W3:Y:S01]  /*0670*/  LDG.E R13, desc[UR6][R4.64+0x1c] ;  /* 0x00001c06040d7981 */ /* 0x002ee2000c1e1900 */
[----:B------:R-:W-:-:S03]  /*0680*/  VIADD R3, R3, 0x8 ;  /* 0x0000000803037836 */ /* 0x000fc60000000000 */
[----:B---3--:R2:W-:Y:S04]  /*0690*/  STG.E desc[UR6][R6.64+0x1c], R13 ;  /* 0x00001c0d06007986 */ /* 0x0085e8000c101906 */
.L_x_3:
[----:B------:R-:W-:Y:S05]  /*06a0*/  @!P0 EXIT ;  /* 0x000000000000894d */ /* 0x000fea0003800000 */
[----:B------:R-:W-:Y:S02]  /*06b0*/  ISETP.GE.U32.AND P1, PT, R14, 0x4, PT ;  /* 0x000000040e00780c */ /* 0x000fe40003f26070 */
[----:B------:R-:W-:-:S04]  /*06c0*/  LOP3.LUT R2, R2, 0x3, RZ, 0xc0, !PT ;  /* 0x0000000302027812 */ /* 0x000fc800078ec0ff */
[----:B------:R-:W-:-:S07]  /*06d0*/  ISETP.NE.AND P0, PT, R2, RZ, PT ;  /* 0x000000ff0200720c */ /* 0x000fce0003f05270 */
[----:B------:R-:W-:Y:S06]  /*06e0*/  @!P1 BRA `(.L_x_4) ;  /* 0x00000000005c9947 */ /* 0x000fec0003800000 */
[----:B-1----:R-:W0:Y:S01]  /*06f0*/  LDC.64 R4, c[0x0][0x380] ;  /* 0x0000e000ff047b82 */ /* 0x002e220000000a00 */
[----:B--2---:R-:W-:Y:S01]  /*0700*/  IADD3 R9, PT, PT, R0, R3, RZ ;  /* 0x0000000300097210 */ /* 0x004fe20007ffe0ff */
        /* <DEDUP_REMOVED lines=18> */
[----:B------:R-:W2:Y:S01]  /*0830*/  LDG.E R17, desc[UR6][R8.64+0xc] ;  /* 0x00000c0608117981 */ /* 0x000ea2000c1e1900 */
[----:B------:R-:W-:-:S03]  /*0840*/  VIADD R3, R3, 0x4 ;  /* 0x0000000403037836 */ /* 0x000fc60000000000 */
[----:B--2---:R0:W-:Y:S04]  /*0850*/  STG.E desc[UR6][R4.64+0xc], R17 ;  /* 0x00000c1104007986 */ /* 0x0041e8000c101906 */
.L_x_4:
[----:B------:R-:W-:Y:S05]  /*0860*/  @!P0 EXIT ;  /* 0x000000000000894d */ /* 0x000fea0003800000 */
[----:B01----:R-:W0:Y:S01]  /*0870*/  LDC.64 R4, c[0x0][0x388] ;  /* 0x0000e200ff047b82 */ /* 0x003e220000000a00 */
[----:B------:R-:W-:Y:S02]  /*0880*/  IMAD.IADD R3, R0, 0x1, R3 ;  /* 0x0000000100037824 */ /* 0x000fe400078e0203 */
[----:B------:R-:W-:-:S05]  /*0890*/  IMAD.MOV R0, RZ, RZ, -R2 ;  /* 0x000000ffff007224 */ /* 0x000fca00078e0a02 */
[----:B--2---:R-:W1:Y:S01]  /*08a0*/  LDC.64 R6, c[0x0][0x380] ;  /* 0x0000e000ff067b82 */ /* 0x004e620000000a00 */
[----:B0-----:R-:W-:-:S05]  /*08b0*/  IMAD.WIDE.U32 R4, R3, 0x4, R4 ;  /* 0x0000000403047825 */ /* 0x001fca00078e0004 */
[----:B------:R-:W-:Y:S01]  /*08c0*/  MOV R9, R5 ;  /* 0x0000000500097202 */ /* 0x000fe20000000f00 */
[----:B-1----:R-:W-:-:S07]  /*08d0*/  IMAD.WIDE.U32 R6, R3, 0x4, R6 ;  /* 0x0000000403067825 */ /* 0x002fce00078e0006 */
.L_x_5:
[----:B0-----:R-:W-:Y:S02]  /*08e0*/  IMAD.MOV.U32 R2, RZ, RZ, R6 ;  /* 0x000000ffff027224 */ /* 0x001fe400078e0006 */
[----:B------:R-:W-:-:S05]  /*08f0*/  IMAD.MOV.U32 R3, RZ, RZ, R7 ;  /* 0x000000ffff037224 */ /* 0x000fca00078e0007 */
[----:B------:R0:W2:Y:S01]  /*0900*/  LDG.E R5, desc[UR6][R2.64] ;  /* 0x0000000602057981 */ /* 0x0000a2000c1e1900 */
[----:B------:R-:W-:Y:S01]  /*0910*/  VIADD R0, R0, 0x1 ;  /* 0x0000000100007836 */ /* 0x000fe20000000000 */
[----:B------:R-:W-:-:S04]  /*0920*/  IADD3 R6, P2, PT, R6, 0x4, RZ ;  /* 0x0000000406067810 */ /* 0x000fc80007f5e0ff */
[----:B------:R-:W-:Y:S01]  /*0930*/  ISETP.NE.AND P0, PT, R0, RZ, PT ;  /* 0x000000ff0000720c */ /* 0x000fe20003f05270 */
[----:B------:R-:W-:Y:S02]  /*0940*/  IMAD.X R7, RZ, RZ, R7, P2 ;  /* 0x000000ffff077224 */ /* 0x000fe400010e0607 */
[----:B0-----:R-:W-:Y:S01]  /*0950*/  IMAD.MOV.U32 R2, RZ, RZ, R4 ;  /* 0x000000ffff027224 */ /* 0x001fe200078e0004 */
[----:B------:R-:W-:Y:S02]  /*0960*/  MOV R3, R9 ;  /* 0x0000000900037202 */ /* 0x000fe40000000f00 */
[----:B------:R-:W-:-:S05]  /*0970*/  IADD3 R4, P1, PT, R4, 0x4, RZ ;  /* 0x0000000404047810 */ /* 0x000fca0007f3e0ff */
[----:B------:R-:W-:Y:S01]  /*0980*/  IMAD.X R9, RZ, RZ, R9, P1 ;  /* 0x000000ffff097224 */ /* 0x000fe200008e0609 */
[----:B--2---:R0:W-:Y:S01]  /*0990*/  STG.E desc[UR6][R2.64], R5 ;  /* 0x0000000502007986 */ /* 0x0041e2000c101906 */
[----:B------:R-:W-:Y:S06]  /*09a0*/  @P0 BRA `(.L_x_5) ;  /* 0xfffffffc00cc0947 */ /* 0x000fec000383ffff */
[----:B------:R-:W-:Y:S05]  /*09b0*/  EXIT ;  /* 0x000000000000794d */ /* 0x000fea0003800000 */
.L_x_0:
[----:B------:R-:W0:Y:S02]  /*09c0*/  LDC R0, c[0x0][0x390] ;  /* 0x0000e400ff007b82 */ /* 0x000e240000000800 */
[----:B0-----:R-:W-:-:S13]  /*09d0*/  ISETP.GE.AND P0, PT, R0, 0x3, PT ;  /* 0x000000030000780c */ /* 0x001fda0003f06270 */
[----:B------:R-:W-:Y:S05]  /*09e0*/  @!P0 BRA `(.L_x_6) ;  /* 0x00000000006c8947 */ /* 0x000fea0003800000 */
[----:B------:R-:W-:Y:S02]  /*09f0*/  HFMA2 R4, -RZ, RZ, 0, 5.9604644775390625e-08 ;  /* 0x00000001ff047431 */ /* 0x000fe400000001ff */
[----:B------:R-:W-:Y:S02]  /*0a00*/  VIADD R0, R0, 0xfffffffe ;  /* 0xfffffffe00007836 */ /* 0x000fe40000000000 */
[----:B------:R-:W-:-:S07]  /*0a10*/  IMAD R11, R9, UR5, RZ ;  /* 0x00000005090b7c24 */ /* 0x000fce000f8e02ff */
.L_x_11:
[----:B01----:R-:W0:Y:S01]  /*0a20*/  LDC.64 R2, c[0x0][0x380] ;  /* 0x0000e000ff027b82 */ /* 0x003e220000000a00 */
[----:B------:R-:W-:-:S04]  /*0a30*/  IMAD.IADD R7, R11, 0x1, R4 ;  /* 0x000000010b077824 */ /* 0x000fc800078e0204 */
[----:B0-----:R-:W-:-:S05]  /*0a40*/  IMAD.WIDE.U32 R2, R7, 0x4, R2 ;  /* 0x0000000407027825 */ /* 0x001fca00078e0002 */
[----:B------:R-:W2:Y:S01]  /*0a50*/  LDG.E R5, desc[UR6][R2.64] ;  /* 0x0000000602057981 */ /* 0x000ea2000c1e1900 */
[----:B------:R-:W-:Y:S01]  /*0a60*/  BSSY.RECONVERGENT B0, `(.L_x_7) ;  /* 0x0000012000007945 */ /* 0x000fe20003800200 */
[C---:B------:R-:W-:Y:S01]  /*0a70*/  ISETP.NE.AND P1, PT, R4.reuse, R0, PT ;  /* 0x000000000400720c */ /* 0x040fe20003f25270 */
[----:B------:R-:W-:Y:S01]  /*0a80*/  VIADD R4, R4, 0x1 ;  /* 0x0000000104047836 */ /* 0x000fe20000000000 */
[----:B--2---:R-:W-:-:S13]  /*0a90*/  ISETP.GE.AND P0, PT, R5, 0x1, PT ;  /* 0x000000010500780c */ /* 0x004fda0003f06270 */
[----:B------:R-:W-:Y:S05]  /*0aa0*/  @!P0 BRA `(.L_x_8) ;  /* 0x0000000000348947 */ /* 0x000fea0003800000 */
[----:B------:R-:W0:Y:S02]  /*0ab0*/  LDC.64 R2, c[0x0][0x388] ;  /* 0x0000e200ff027b82 */ /* 0x000e240000000a00 */
[----:B0-----:R-:W-:-:S05]  /*0ac0*/  IMAD.WIDE.U32 R2, R7, 0x4, R2 ;  /* 0x0000000407027825 */ /* 0x001fca00078e0002 */
[----:B------:R0:W5:Y:S01]  /*0ad0*/  LDG.E R7, desc[UR6][R2.64] ;  /* 0x0000000602077981 */ /* 0x000162000c1e1900 */
[----:B------:R-:W-:Y:S01]  /*0ae0*/  BSSY.RECONVERGENT B1, `(.L_x_9) ;  /* 0x0000008000017945 */ /* 0x000fe20003800200 */
[----:B------:R-:W-:-:S07]  /*0af0*/  IMAD.MOV.U32 R6, RZ, RZ, 0x1 ;  /* 0x00000001ff067424 */ /* 0x000fce00078e00ff */
.L_x_10:
[C---:B------:R-:W-:Y:S02]  /*0b00*/  ISETP.GT.U32.AND P0, PT, R5.reuse, 0x1, PT ;  /* 0x000000010500780c */ /* 0x040fe40003f04070 */
[----:B------:R-:W-:Y:S02]  /*0b10*/  LOP3.LUT R8, R5, 0x1, RZ, 0xc, !PT ;  /* 0x0000000105087812 */ /* 0x000fe400078e0cff */
[----:B------:R-:W-:-:S03]  /*0b20*/  SHF.R.U32.HI R5, RZ, 0x1, R5 ;  /* 0x00000001ff057819 */ /* 0x000fc60000011605 */
[----:B-----5:R-:W-:Y:S02]  /*0b30*/  IMAD R7, R8, R6, R7 ;  /* 0x0000000608077224 */ /* 0x020fe400078e0207 */
[----:B------:R-:W-:-:S04]  /*0b40*/  IMAD R6, R6, 0xa, RZ ;  /* 0x0000000a06067824 */ /* 0x000fc800078e02ff */
[----:B------:R-:W-:Y:S05]  /*0b50*/  @P0 BRA `(.L_x_10) ;  /* 0xfffffffc00e80947 */ /* 0x000fea000383ffff */
[----:B------:R-:W-:Y:S05]  /*0b60*/  BSYNC.RECONVERGENT B1 ;  /* 0x0000000000017941 */ /* 0x000fea0003800200 */
.L_x_9:
[----:B------:R1:W-:Y:S02]  /*0b70*/  STG.E desc[UR6][R2.64], R7 ;  /* 0x0000000702007986 */ /* 0x0003e4000c101906 */
.L_x_8:
[----:B------:R-:W-:Y:S05]  /*0b80*/  BSYNC.RECONVERGENT B0 ;  /* 0x0000000000007941 */ /* 0x000fea0003800200 */
.L_x_7:
[----:B------:R-:W-:Y:S05]  /*0b90*/  @P1 BRA `(.L_x_11) ;  /* 0xfffffffc00a01947 */ /* 0x000fea000383ffff */
.L_x_6:
[----:B-1----:R-:W0:Y:S01]  /*0ba0*/  LDC.64 R6, c[0x0][0x380] ;  /* 0x0000e000ff067b82 */ /* 0x002e220000000a00 */
[----:B------:R-:W-:-:S07]  /*0bb0*/  IMAD R5, R9, UR5, RZ ;  /* 0x0000000509057c24 */ /* 0x000fce000f8e02ff */
[----:B------:R-:W1:Y:S08]  /*0bc0*/  LDC R0, c[0x0][0x390] ;  /* 0x0000e400ff007b82 */ /* 0x000e700000000800 */
[----:B------:R-:W2:Y:S01]  /*0bd0*/  LDC.64 R8, c[0x0][0x388] ;  /* 0x0000e200ff087b82 */ /* 0x000ea20000000a00 */
[----:B0-----:R-:W-:-:S06]  /*0be0*/  IMAD.WIDE.U32 R2, R5, 0x4, R6 ;  /* 0x0000000405027825 */ /* 0x001fcc00078e0006 */
[----:B------:R-:W3:Y:S01]  /*0bf0*/  LDG.E R3, desc[UR6][R2.64] ;  /* 0x0000000602037981 */ /* 0x000ee2000c1e1900 */
[----:B-1----:R-:W-:-:S05]  /*0c00*/  IADD3 R11, PT, PT, R5, -0x1, R0 ;  /* 0xffffffff050b7810 */ /* 0x002fca0007ffe000 */
[----:B------:R-:W-:-:S04]  /*0c10*/  IMAD.WIDE R6, R11, 0x4, R6 ;  /* 0x000000040b067825 */ /* 0x000fc800078e0206 */
[----:B--2---:R-:W-:-:S05]  /*0c20*/  IMAD.WIDE.U32 R4, R5, 0x4, R8 ;  /* 0x0000000405047825 */ /* 0x004fca00078e0008 */
[----:B---3--:R-:W-:Y:S04]  /*0c30*/  STG.E desc[UR6][R4.64], R3 ;  /* 0x0000000304007986 */ /* 0x008fe8000c101906 */
[----:B------:R-:W2:Y:S01]  /*0c40*/  LDG.E R7, desc[UR6][R6.64] ;  /* 0x0000000606077981 */ /* 0x000ea2000c1e1900 */
[----:B------:R-:W-:-:S05]  /*0c50*/  IMAD.WIDE R8, R11, 0x4, R8 ;  /* 0x000000040b087825 */ /* 0x000fca00078e0208 */
[----:B--2---:R-:W-:Y:S01]  /*0c60*/  STG.E desc[UR6][R8.64], R7 ;  /* 0x0000000708007986 */ /* 0x004fe2000c101906 */
[----:B------:R-:W-:Y:S05]  /*0c70*/  EXIT ;  /* 0x000000000000794d */ /* 0x000fea0003800000 */
.L_x_12:
[----:B------:R-:W-:-:S00]  /*0c80*/  BRA `(.L_x_12) ;  /* 0xfffffffc00fc7947 */ /* 0x000fc0000383ffff */
[----:B------:R-:W-:-:S00]  /*0c90*/  NOP ;  /* 0x0000000000007918 */ /* 0x000fc00000000000 */
        /* <DEDUP_REMOVED lines=14> */
.L_x_13:


//--------------------- .nv.shared.reserved.0     --------------------------
	.section	.nv.shared.reserved.0,"aw",@nobits
	.weak		__nv_reservedSMEM_offset_0_alias
	.size		__nv_reservedSMEM_offset_0_alias, 0, 64
	.other		__nv_reservedSMEM_offset_0_alias,@"STO_CUDA_RESERVED_SHARED STV_DEFAULT"
__nv_reservedSMEM_offset_0_alias:
	.zero		0
	.zero		64


//--------------------- .nv.constant0._Z10complementPiS_i --------------------------
	.section	.nv.constant0._Z10complementPiS_i,"a",@progbits
	.sectionflags	@""
	.align	4
.nv.constant0._Z10complementPiS_i:
	.zero		916


//--------------------- SYMBOLS --------------------------

	.type		.nv.reservedSmem.offset0,@object
	.size		.nv.reservedSmem.offset0,0x4
